//
// Generated by NVIDIA NVVM Compiler
//
// Compiler Build ID: CL-36424714
// Cuda compilation tools, release 13.0, V13.0.88
// Based on NVVM 20.0.0
//

.version 9.0
.target sm_100
.address_size 64

	// .globl	_Z6kernelPfS_

.visible .entry _Z6kernelPfS_(
	.param .u64 .ptr .align 1 _Z6kernelPfS__param_0,
	.param .u64 .ptr .align 1 _Z6kernelPfS__param_1
)
{
	.reg .b32 	%r<2>;
	.reg .b32 	%f<3>;
	.reg .b64 	%rd<8>;

	ld.param.u64 	%rd1, [_Z6kernelPfS__param_0];
	ld.param.u64 	%rd2, [_Z6kernelPfS__param_1];
	cvta.to.global.u64 	%rd3, %rd2;
	cvta.to.global.u64 	%rd4, %rd1;
	mov.u32 	%r1, %tid.x;
	mul.wide.u32 	%rd5, %r1, 4;
	add.s64 	%rd6, %rd4, %rd5;
	ld.global.nc.f32 	%f2, [%rd6];
	// begin inline asm
	tanh.approx.f32 %f1, %f2;
	// end inline asm
	add.s64 	%rd7, %rd3, %rd5;
	st.global.f32 	[%rd7], %f1;
	ret;

}


// ===== COMPILED SASS (sm_100) =====

	.target	sm_100

	.elftype	@"ET_EXEC"


//--------------------- .note.nv.tkinfo           --------------------------
	.section	.note.nv.tkinfo,"",@"SHT_NOTE"
	.sectionflags	@"SHF_NOTE_NV_TKINFO"
	.tkinfo
        /*0018*/ 	.word	0x00000002
        /*0030*/ 	.string	""
        /*0030*/ 	.string	"ptxas"
        /*0030*/ 	.string	"Cuda compilation tools, release 13.0, V13.0.88"
        /*0030*/ 	.string	"Build cuda_13.0.r13.0/compiler.36424714_0"
        /*0030*/ 	.string	"-arch sm_100 -m 64 "



//--------------------- .note.nv.cuinfo           --------------------------
	.section	.note.nv.cuinfo,"",@"SHT_NOTE"
	.sectionflags	@"SHF_NOTE_NV_CUINFO"
        /*0018*/ 	.short	0x0002
        /*001a*/ 	.short	0x0064
        /*001c*/ 	.short	0x0082
	.zero		2


//--------------------- .nv.info                  --------------------------
	.section	.nv.info,"",@"SHT_CUDA_INFO"
	.align	4


	//----- nvinfo : EIATTR_REGCOUNT
	.align		4
        /*0000*/ 	.byte	0x04, 0x2f
        /*0002*/ 	.short	(.L_1 - .L_0)
	.align		4
.L_0:
        /*0004*/ 	.word	index@(_Z6kernelPfS_)
        /*0008*/ 	.word	0x0000000c


	//----- nvinfo : EIATTR_FRAME_SIZE
	.align		4
.L_1:
        /*000c*/ 	.byte	0x04, 0x11
        /*000e*/ 	.short	(.L_3 - .L_2)
	.align		4
.L_2:
        /*0010*/ 	.word	index@(_Z6kernelPfS_)
        /*0014*/ 	.word	0x00000000


	//----- nvinfo : EIATTR_MIN_STACK_SIZE
	.align		4
.L_3:
        /*0018*/ 	.byte	0x04, 0x12
        /*001a*/ 	.short	(.L_5 - .L_4)
	.align		4
.L_4:
        /*001c*/ 	.word	index@(_Z6kernelPfS_)
        /*0020*/ 	.word	0x00000000
.L_5:


//--------------------- .nv.compat                --------------------------
	.section	.nv.compat,"",@"SHT_CUDA_COMPAT_INFO"
	.align	4
        /*0000*/ 	.byte	0x02, 0x09, 0x00, 0x00, 0x02, 0x02, 0x01, 0x00, 0x02, 0x05, 0x05, 0x00, 0x03, 0x07, 0x01, 0x01
        /*0010*/ 	.byte	0x02, 0x03, 0x00, 0x00, 0x02, 0x06, 0x01, 0x00, 0x04, 0x0b, 0x08, 0x00, 0x09, 0x00, 0x00, 0x00
        /*0020*/ 	.byte	0x00, 0x00, 0x00, 0x00


//--------------------- .nv.info._Z6kernelPfS_    --------------------------
	.section	.nv.info._Z6kernelPfS_,"",@"SHT_CUDA_INFO"
	.sectionflags	@""
	.align	4


	//----- nvinfo : EIATTR_CUDA_API_VERSION
	.align		4
        /*0000*/ 	.byte	0x04, 0x37
        /*0002*/ 	.short	(.L_7 - .L_6)
.L_6:
        /*0004*/ 	.word	0x00000082


	//----- nvinfo : EIATTR_KPARAM_INFO
	.align		4
.L_7:
        /*0008*/ 	.byte	0x04, 0x17
        /*000a*/ 	.short	(.L_9 - .L_8)
.L_8:
        /*000c*/ 	.word	0x00000000
        /*0010*/ 	.short	0x0001
        /*0012*/ 	.short	0x0008
        /*0014*/ 	.byte	0x00, 0xf5, 0x21, 0x00


	//----- nvinfo : EIATTR_KPARAM_INFO
	.align		4
.L_9:
        /*0018*/ 	.byte	0x04, 0x17
        /*001a*/ 	.short	(.L_11 - .L_10)
.L_10:
        /*001c*/ 	.word	0x00000000
        /*0020*/ 	.short	0x0000
        /*0022*/ 	.short	0x0000
        /*0024*/ 	.byte	0x00, 0xf5, 0x21, 0x00


	//----- nvinfo : EIATTR_SPARSE_MMA_MASK
	.align		4
.L_11:
        /*0028*/ 	.byte	0x03, 0x50
        /*002a*/ 	.short	0x0000


	//----- nvinfo : EIATTR_MAXREG_COUNT
	.align		4
        /*002c*/ 	.byte	0x03, 0x1b
        /*002e*/ 	.short	0x00ff


	//----- nvinfo : EIATTR_MERCURY_ISA_VERSION
	.align		4
        /*0030*/ 	.byte	0x03, 0x5f
        /*0032*/ 	.short	0x0101


	//----- nvinfo : EIATTR_VRC_CTA_INIT_COUNT
	.align		4
        /*0034*/ 	.byte	0x02, 0x4a
	.zero		1
	.zero		1


	//----- nvinfo : EIATTR_EXIT_INSTR_OFFSETS
	.align		4
        /*0038*/ 	.byte	0x04, 0x1c
        /*003a*/ 	.short	(.L_13 - .L_12)


	//   ....[0]....
.L_12:
        /*003c*/ 	.word	0x000000a0


	//----- nvinfo : EIATTR_CBANK_PARAM_SIZE
	.align		4
.L_13:
        /*0040*/ 	.byte	0x03, 0x19
        /*0042*/ 	.short	0x0010


	//----- nvinfo : EIATTR_PARAM_CBANK
	.align		4
        /*0044*/ 	.byte	0x04, 0x0a
        /*0046*/ 	.short	(.L_15 - .L_14)
	.align		4
.L_14:
        /*0048*/ 	.word	index@(.nv.constant0._Z6kernelPfS_)
        /*004c*/ 	.short	0x0380
        /*004e*/ 	.short	0x0010


	//----- nvinfo : EIATTR_SW_WAR
	.align		4
.L_15:
        /*0050*/ 	.byte	0x04, 0x36
        /*0052*/ 	.short	(.L_17 - .L_16)
.L_16:
        /*0054*/ 	.word	0x00000008
.L_17:


//--------------------- .nv.callgraph             --------------------------
	.section	.nv.callgraph,"",@"SHT_CUDA_CALLGRAPH"
	.align	4
	.sectionentsize	8
	.align		4
        /*0000*/ 	.word	0x00000000
	.align		4
        /*0004*/ 	.word	0xffffffff
	.align		4
        /*0008*/ 	.word	0x00000000
	.align		4
        /*000c*/ 	.word	0xfffffffe
	.align		4
        /*0010*/ 	.word	0x00000000
	.align		4
        /*0014*/ 	.word	0xfffffffd
	.align		4
        /*0018*/ 	.word	0x00000000
	.align		4
        /*001c*/ 	.word	0xfffffffc


//--------------------- .text._Z6kernelPfS_       --------------------------
	.section	.text._Z6kernelPfS_,"ax",@progbits
	.align	128
        .global         _Z6kernelPfS_
        .type           _Z6kernelPfS_,@function
        .size           _Z6kernelPfS_,(.L_x_1 - _Z6kernelPfS_)
        .other          _Z6kernelPfS_,@"STO_CUDA_ENTRY STV_DEFAULT"
_Z6kernelPfS_:
.text._Z6kernelPfS_:
[----:B------:R-:W-:Y:S01]  /*0000*/  LDC R1, c[0x0][0x37c] ;  /* 0x0000df00ff017b82 */ /* 0x000fe20000000800 */
[----:B------:R-:W0:Y:S07]  /*0010*/  S2R R9, SR_TID.X ;  /* 0x0000000000097919 */ /* 0x000e2e0000002100 */
[----:B------:R-:W0:Y:S01]  /*0020*/  LDC.64 R2, c[0x0][0x380] ;  /* 0x0000e000ff027b82 */ /* 0x000e220000000a00 */
[----:B------:R-:W1:Y:S07]  /*0030*/  LDCU.64 UR4, c[0x0][0x358] ;  /* 0x00006b00ff0477ac */ /* 0x000e6e0008000a00 */
[----:B------:R-:W2:Y:S01]  /*0040*/  LDC.64 R4, c[0x0][0x388] ;  /* 0x0000e200ff047b82 */ /* 0x000ea20000000a00 */
[----:B0-----:R-:W-:-:S06]  /*0050*/  IMAD.WIDE.U32 R2, R9, 0x4, R2 ;  /* 0x0000000409027825 */ /* 0x001fcc00078e0002 */
[----:B-1----:R-:W3:Y:S01]  /*0060*/  LDG.E.CONSTANT R2, desc[UR4][R2.64] ;  /* 0x0000000402027981 */ /* 0x002ee2000c1e9900 */
[----:B--2---:R-:W-:Y:S01]  /*0070*/  IMAD.WIDE.U32 R4, R9, 0x4, R4 ;  /* 0x0000000409047825 */ /* 0x004fe200078e0004 */
[----:B---3--:R-:W0:Y:S04]  /*0080*/  MUFU.TANH R7, R2 ;  /* 0x0000000200077308 */ /* 0x008e280000002400 */
[----:B0-----:R-:W-:Y:S01]  /*0090*/  STG.E desc[UR4][R4.64], R7 ;  /* 0x0000000704007986 */ /* 0x001fe2000c101904 */
[----:B------:R-:W-:Y:S05]  /*00a0*/  EXIT ;  /* 0x000000000000794d */ /* 0x000fea0003800000 */
.L_x_0:
[----:B------:R-:W-:-:S00]  /*00b0*/  BRA `(.L_x_0) ;  /* 0xfffffffc00fc7947 */ /* 0x000fc0000383ffff */
[----:B------:R-:W-:-:S00]  /*00c0*/  NOP ;  /* 0x0000000000007918 */ /* 0x000fc00000000000 */
        /* <DEDUP_REMOVED lines=11> */
.L_x_1:


//--------------------- .nv.shared.reserved.0     --------------------------
	.section	.nv.shared.reserved.0,"aw",@nobits
	.weak		__nv_reservedSMEM_offset_0_alias
	.size		__nv_reservedSMEM_offset_0_alias, 0, 64
	.other		__nv_reservedSMEM_offset_0_alias,@"STO_CUDA_RESERVED_SHARED STV_DEFAULT"
__nv_reservedSMEM_offset_0_alias:
	.zero		0
	.zero		64


//--------------------- .nv.constant0._Z6kernelPfS_ --------------------------
	.section	.nv.constant0._Z6kernelPfS_,"a",@progbits
	.sectionflags	@""
	.align	4
.nv.constant0._Z6kernelPfS_:
	.zero		912


//--------------------- SYMBOLS --------------------------

	.type		.nv.reservedSmem.offset0,@object
	.size		.nv.reservedSmem.offset0,0x4
